//
// Generated by NVIDIA NVVM Compiler
//
// Compiler Build ID: CL-36424714
// Cuda compilation tools, release 13.0, V13.0.88
// Based on NVVM 20.0.0
//

.version 9.0
.target sm_100
.address_size 64

	// .globl	_Z19selectionSortKernelPfS_i

.visible .entry _Z19selectionSortKernelPfS_i(
	.param .u64 .ptr .align 1 _Z19selectionSortKernelPfS_i_param_0,
	.param .u64 .ptr .align 1 _Z19selectionSortKernelPfS_i_param_1,
	.param .u32 _Z19selectionSortKernelPfS_i_param_2
)
{
	.reg .pred 	%p<85>;
	.reg .b32 	%r<83>;
	.reg .b32 	%f<18>;
	.reg .b64 	%rd<23>;

	ld.param.u64 	%rd9, [_Z19selectionSortKernelPfS_i_param_0];
	ld.param.u64 	%rd7, [_Z19selectionSortKernelPfS_i_param_1];
	ld.param.u32 	%r24, [_Z19selectionSortKernelPfS_i_param_2];
	cvta.to.global.u64 	%rd1, %rd9;
	mov.u32 	%r25, %tid.x;
	mov.u32 	%r26, %ctaid.x;
	mov.u32 	%r27, %ntid.x;
	mad.lo.s32 	%r1, %r26, %r27, %r25;
	mul.wide.s32 	%rd10, %r1, 4;
	add.s64 	%rd11, %rd1, %rd10;
	ld.global.f32 	%f1, [%rd11];
	setp.lt.s32 	%p1, %r24, 1;
	mov.b64 	%rd22, 0;
	@%p1 bra 	$L__BB0_13;
	and.b32  	%r2, %r24, 7;
	setp.lt.u32 	%p2, %r24, 8;
	mov.b32 	%r77, 0;
	mov.u32 	%r82, %r77;
	@%p2 bra 	$L__BB0_4;
	and.b32  	%r77, %r24, 2147483640;
	add.s64 	%rd21, %rd1, 16;
	mov.b32 	%r71, 0;
	mov.u32 	%r82, %r71;
$L__BB0_3:
	.pragma "nounroll";
	ld.global.f32 	%f2, [%rd21+-16];
	setp.lt.f32 	%p3, %f2, %f1;
	setp.eq.f32 	%p4, %f2, %f1;
	setp.lt.s32 	%p5, %r71, %r1;
	and.pred  	%p6, %p5, %p4;
	or.pred  	%p7, %p3, %p6;
	selp.u32 	%r31, 1, 0, %p7;
	add.s32 	%r32, %r82, %r31;
	ld.global.f32 	%f3, [%rd21+-12];
	setp.lt.f32 	%p8, %f3, %f1;
	setp.eq.f32 	%p9, %f3, %f1;
	add.s32 	%r33, %r71, 1;
	setp.lt.s32 	%p10, %r33, %r1;
	and.pred  	%p11, %p10, %p9;
	or.pred  	%p12, %p8, %p11;
	selp.u32 	%r34, 1, 0, %p12;
	add.s32 	%r35, %r32, %r34;
	ld.global.f32 	%f4, [%rd21+-8];
	setp.lt.f32 	%p13, %f4, %f1;
	setp.eq.f32 	%p14, %f4, %f1;
	add.s32 	%r36, %r71, 2;
	setp.lt.s32 	%p15, %r36, %r1;
	and.pred  	%p16, %p15, %p14;
	or.pred  	%p17, %p13, %p16;
	selp.u32 	%r37, 1, 0, %p17;
	add.s32 	%r38, %r35, %r37;
	ld.global.f32 	%f5, [%rd21+-4];
	setp.lt.f32 	%p18, %f5, %f1;
	setp.eq.f32 	%p19, %f5, %f1;
	add.s32 	%r39, %r71, 3;
	setp.lt.s32 	%p20, %r39, %r1;
	and.pred  	%p21, %p20, %p19;
	or.pred  	%p22, %p18, %p21;
	selp.u32 	%r40, 1, 0, %p22;
	add.s32 	%r41, %r38, %r40;
	ld.global.f32 	%f6, [%rd21];
	setp.lt.f32 	%p23, %f6, %f1;
	setp.eq.f32 	%p24, %f6, %f1;
	add.s32 	%r42, %r71, 4;
	setp.lt.s32 	%p25, %r42, %r1;
	and.pred  	%p26, %p25, %p24;
	or.pred  	%p27, %p23, %p26;
	selp.u32 	%r43, 1, 0, %p27;
	add.s32 	%r44, %r41, %r43;
	ld.global.f32 	%f7, [%rd21+4];
	setp.lt.f32 	%p28, %f7, %f1;
	setp.eq.f32 	%p29, %f7, %f1;
	add.s32 	%r45, %r71, 5;
	setp.lt.s32 	%p30, %r45, %r1;
	and.pred  	%p31, %p30, %p29;
	or.pred  	%p32, %p28, %p31;
	selp.u32 	%r46, 1, 0, %p32;
	add.s32 	%r47, %r44, %r46;
	ld.global.f32 	%f8, [%rd21+8];
	setp.lt.f32 	%p33, %f8, %f1;
	setp.eq.f32 	%p34, %f8, %f1;
	add.s32 	%r48, %r71, 6;
	setp.lt.s32 	%p35, %r48, %r1;
	and.pred  	%p36, %p35, %p34;
	or.pred  	%p37, %p33, %p36;
	selp.u32 	%r49, 1, 0, %p37;
	add.s32 	%r50, %r47, %r49;
	ld.global.f32 	%f9, [%rd21+12];
	setp.lt.f32 	%p38, %f9, %f1;
	setp.eq.f32 	%p39, %f9, %f1;
	add.s32 	%r51, %r71, 7;
	setp.lt.s32 	%p40, %r51, %r1;
	and.pred  	%p41, %p40, %p39;
	or.pred  	%p42, %p38, %p41;
	selp.u32 	%r52, 1, 0, %p42;
	add.s32 	%r82, %r50, %r52;
	add.s64 	%rd21, %rd21, 32;
	add.s32 	%r71, %r71, 8;
	setp.ne.s32 	%p43, %r71, %r77;
	@%p43 bra 	$L__BB0_3;
$L__BB0_4:
	setp.eq.s32 	%p44, %r2, 0;
	@%p44 bra 	$L__BB0_12;
	and.b32  	%r11, %r24, 3;
	setp.lt.u32 	%p45, %r2, 4;
	@%p45 bra 	$L__BB0_7;
	mul.wide.u32 	%rd12, %r77, 4;
	add.s64 	%rd13, %rd1, %rd12;
	ld.global.f32 	%f10, [%rd13];
	setp.lt.f32 	%p46, %f10, %f1;
	setp.eq.f32 	%p47, %f10, %f1;
	setp.lt.s32 	%p48, %r77, %r1;
	and.pred  	%p49, %p48, %p47;
	or.pred  	%p50, %p46, %p49;
	selp.u32 	%r54, 1, 0, %p50;
	add.s32 	%r55, %r82, %r54;
	add.s32 	%r56, %r77, 1;
	ld.global.f32 	%f11, [%rd13+4];
	setp.lt.f32 	%p51, %f11, %f1;
	setp.eq.f32 	%p52, %f11, %f1;
	setp.lt.s32 	%p53, %r56, %r1;
	and.pred  	%p54, %p53, %p52;
	or.pred  	%p55, %p51, %p54;
	selp.u32 	%r57, 1, 0, %p55;
	add.s32 	%r58, %r55, %r57;
	add.s32 	%r59, %r77, 2;
	ld.global.f32 	%f12, [%rd13+8];
	setp.lt.f32 	%p56, %f12, %f1;
	setp.eq.f32 	%p57, %f12, %f1;
	setp.lt.s32 	%p58, %r59, %r1;
	and.pred  	%p59, %p58, %p57;
	or.pred  	%p60, %p56, %p59;
	selp.u32 	%r60, 1, 0, %p60;
	add.s32 	%r61, %r58, %r60;
	add.s32 	%r62, %r77, 3;
	ld.global.f32 	%f13, [%rd13+12];
	setp.lt.f32 	%p61, %f13, %f1;
	setp.eq.f32 	%p62, %f13, %f1;
	setp.lt.s32 	%p63, %r62, %r1;
	and.pred  	%p64, %p63, %p62;
	or.pred  	%p65, %p61, %p64;
	selp.u32 	%r63, 1, 0, %p65;
	add.s32 	%r82, %r61, %r63;
	add.s32 	%r77, %r77, 4;
$L__BB0_7:
	setp.eq.s32 	%p66, %r11, 0;
	@%p66 bra 	$L__BB0_12;
	setp.eq.s32 	%p67, %r11, 1;
	@%p67 bra 	$L__BB0_10;
	mul.wide.u32 	%rd14, %r77, 4;
	add.s64 	%rd15, %rd1, %rd14;
	ld.global.f32 	%f14, [%rd15];
	setp.lt.f32 	%p68, %f14, %f1;
	setp.eq.f32 	%p69, %f14, %f1;
	setp.lt.s32 	%p70, %r77, %r1;
	and.pred  	%p71, %p70, %p69;
	or.pred  	%p72, %p68, %p71;
	selp.u32 	%r65, 1, 0, %p72;
	add.s32 	%r66, %r82, %r65;
	add.s32 	%r67, %r77, 1;
	ld.global.f32 	%f15, [%rd15+4];
	setp.lt.f32 	%p73, %f15, %f1;
	setp.eq.f32 	%p74, %f15, %f1;
	setp.lt.s32 	%p75, %r67, %r1;
	and.pred  	%p76, %p75, %p74;
	or.pred  	%p77, %p73, %p76;
	selp.u32 	%r68, 1, 0, %p77;
	add.s32 	%r82, %r66, %r68;
	add.s32 	%r77, %r77, 2;
$L__BB0_10:
	and.b32  	%r69, %r24, 1;
	setp.eq.b32 	%p78, %r69, 1;
	not.pred 	%p79, %p78;
	@%p79 bra 	$L__BB0_12;
	mul.wide.u32 	%rd16, %r77, 4;
	add.s64 	%rd17, %rd1, %rd16;
	ld.global.f32 	%f16, [%rd17];
	setp.lt.f32 	%p80, %f16, %f1;
	setp.eq.f32 	%p81, %f16, %f1;
	setp.lt.s32 	%p82, %r77, %r1;
	and.pred  	%p83, %p82, %p81;
	or.pred  	%p84, %p80, %p83;
	selp.u32 	%r70, 1, 0, %p84;
	add.s32 	%r82, %r82, %r70;
$L__BB0_12:
	cvt.u64.u32 	%rd22, %r82;
$L__BB0_13:
	cvta.to.global.u64 	%rd18, %rd7;
	shl.b64 	%rd19, %rd22, 2;
	add.s64 	%rd20, %rd18, %rd19;
	st.global.f32 	[%rd20], %f1;
	ret;

}


// ===== COMPILED SASS (sm_100) =====

	.target	sm_100

	.elftype	@"ET_EXEC"


//--------------------- .note.nv.tkinfo           --------------------------
	.section	.note.nv.tkinfo,"",@"SHT_NOTE"
	.sectionflags	@"SHF_NOTE_NV_TKINFO"
	.tkinfo
        /*0018*/ 	.word	0x00000002
        /*0030*/ 	.string	""
        /*0030*/ 	.string	"ptxas"
        /*0030*/ 	.string	"Cuda compilation tools, release 13.0, V13.0.88"
        /*0030*/ 	.string	"Build cuda_13.0.r13.0/compiler.36424714_0"
        /*0030*/ 	.string	"-arch sm_100 -m 64 "



//--------------------- .note.nv.cuinfo           --------------------------
	.section	.note.nv.cuinfo,"",@"SHT_NOTE"
	.sectionflags	@"SHF_NOTE_NV_CUINFO"
        /*0018*/ 	.short	0x0002
        /*001a*/ 	.short	0x0064
        /*001c*/ 	.short	0x0082
	.zero		2


//--------------------- .nv.info                  --------------------------
	.section	.nv.info,"",@"SHT_CUDA_INFO"
	.align	4


	//----- nvinfo : EIATTR_REGCOUNT
	.align		4
        /*0000*/ 	.byte	0x04, 0x2f
        /*0002*/ 	.short	(.L_1 - .L_0)
	.align		4
.L_0:
        /*0004*/ 	.word	index@(_Z19selectionSortKernelPfS_i)
        /*0008*/ 	.word	0x0000001a


	//----- nvinfo : EIATTR_FRAME_SIZE
	.align		4
.L_1:
        /*000c*/ 	.byte	0x04, 0x11
        /*000e*/ 	.short	(.L_3 - .L_2)
	.align		4
.L_2:
        /*0010*/ 	.word	index@(_Z19selectionSortKernelPfS_i)
        /*0014*/ 	.word	0x00000000


	//----- nvinfo : EIATTR_MIN_STACK_SIZE
	.align		4
.L_3:
        /*0018*/ 	.byte	0x04, 0x12
        /*001a*/ 	.short	(.L_5 - .L_4)
	.align		4
.L_4:
        /*001c*/ 	.word	index@(_Z19selectionSortKernelPfS_i)
        /*0020*/ 	.word	0x00000000
.L_5:


//--------------------- .nv.compat                --------------------------
	.section	.nv.compat,"",@"SHT_CUDA_COMPAT_INFO"
	.align	4
        /*0000*/ 	.byte	0x02, 0x09, 0x00, 0x00, 0x02, 0x02, 0x01, 0x00, 0x02, 0x05, 0x05, 0x00, 0x03, 0x07, 0x01, 0x01
        /*0010*/ 	.byte	0x02, 0x03, 0x00, 0x00, 0x02, 0x06, 0x01, 0x00, 0x04, 0x0b, 0x08, 0x00, 0x09, 0x00, 0x00, 0x00
        /*0020*/ 	.byte	0x00, 0x00, 0x00, 0x00


//--------------------- .nv.info._Z19selectionSortKernelPfS_i --------------------------
	.section	.nv.info._Z19selectionSortKernelPfS_i,"",@"SHT_CUDA_INFO"
	.sectionflags	@""
	.align	4


	//----- nvinfo : EIATTR_CUDA_API_VERSION
	.align		4
        /*0000*/ 	.byte	0x04, 0x37
        /*0002*/ 	.short	(.L_7 - .L_6)
.L_6:
        /*0004*/ 	.word	0x00000082


	//----- nvinfo : EIATTR_KPARAM_INFO
	.align		4
.L_7:
        /*0008*/ 	.byte	0x04, 0x17
        /*000a*/ 	.short	(.L_9 - .L_8)
.L_8:
        /*000c*/ 	.word	0x00000000
        /*0010*/ 	.short	0x0002
        /*0012*/ 	.short	0x0010
        /*0014*/ 	.byte	0x00, 0xf0, 0x11, 0x00


	//----- nvinfo : EIATTR_KPARAM_INFO
	.align		4
.L_9:
        /*0018*/ 	.byte	0x04, 0x17
        /*001a*/ 	.short	(.L_11 - .L_10)
.L_10:
        /*001c*/ 	.word	0x00000000
        /*0020*/ 	.short	0x0001
        /*0022*/ 	.short	0x0008
        /*0024*/ 	.byte	0x00, 0xf5, 0x21, 0x00


	//----- nvinfo : EIATTR_KPARAM_INFO
	.align		4
.L_11:
        /*0028*/ 	.byte	0x04, 0x17
        /*002a*/ 	.short	(.L_13 - .L_12)
.L_12:
        /*002c*/ 	.word	0x00000000
        /*0030*/ 	.short	0x0000
        /*0032*/ 	.short	0x0000
        /*0034*/ 	.byte	0x00, 0xf5, 0x21, 0x00


	//----- nvinfo : EIATTR_SPARSE_MMA_MASK
	.align		4
.L_13:
        /*0038*/ 	.byte	0x03, 0x50
        /*003a*/ 	.short	0x0000


	//----- nvinfo : EIATTR_MAXREG_COUNT
	.align		4
        /*003c*/ 	.byte	0x03, 0x1b
        /*003e*/ 	.short	0x00ff


	//----- nvinfo : EIATTR_MERCURY_ISA_VERSION
	.align		4
        /*0040*/ 	.byte	0x03, 0x5f
        /*0042*/ 	.short	0x0101


	//----- nvinfo : EIATTR_VRC_CTA_INIT_COUNT
	.align		4
        /*0044*/ 	.byte	0x02, 0x4a
	.zero		1
	.zero		1


	//----- nvinfo : EIATTR_EXIT_INSTR_OFFSETS
	.align		4
        /*0048*/ 	.byte	0x04, 0x1c
        /*004a*/ 	.short	(.L_15 - .L_14)


	//   ....[0]....
.L_14:
        /*004c*/ 	.word	0x00000a00


	//----- nvinfo : EIATTR_CBANK_PARAM_SIZE
	.align		4
.L_15:
        /*0050*/ 	.byte	0x03, 0x19
        /*0052*/ 	.short	0x0014


	//----- nvinfo : EIATTR_PARAM_CBANK
	.align		4
        /*0054*/ 	.byte	0x04, 0x0a
        /*0056*/ 	.short	(.L_17 - .L_16)
	.align		4
.L_16:
        /*0058*/ 	.word	index@(.nv.constant0._Z19selectionSortKernelPfS_i)
        /*005c*/ 	.short	0x0380
        /*005e*/ 	.short	0x0014


	//----- nvinfo : EIATTR_SW_WAR
	.align		4
.L_17:
        /*0060*/ 	.byte	0x04, 0x36
        /*0062*/ 	.short	(.L_19 - .L_18)
.L_18:
        /*0064*/ 	.word	0x00000008
.L_19:


//--------------------- .nv.callgraph             --------------------------
	.section	.nv.callgraph,"",@"SHT_CUDA_CALLGRAPH"
	.align	4
	.sectionentsize	8
	.align		4
        /*0000*/ 	.word	0x00000000
	.align		4
        /*0004*/ 	.word	0xffffffff
	.align		4
        /*0008*/ 	.word	0x00000000
	.align		4
        /*000c*/ 	.word	0xfffffffe
	.align		4
        /*0010*/ 	.word	0x00000000
	.align		4
        /*0014*/ 	.word	0xfffffffd
	.align		4
        /*0018*/ 	.word	0x00000000
	.align		4
        /*001c*/ 	.word	0xfffffffc


//--------------------- .text._Z19selectionSortKernelPfS_i --------------------------
	.section	.text._Z19selectionSortKernelPfS_i,"ax",@progbits
	.align	128
        .global         _Z19selectionSortKernelPfS_i
        .type           _Z19selectionSortKernelPfS_i,@function
        .size           _Z19selectionSortKernelPfS_i,(.L_x_6 - _Z19selectionSortKernelPfS_i)
        .other          _Z19selectionSortKernelPfS_i,@"STO_CUDA_ENTRY STV_DEFAULT"
_Z19selectionSortKernelPfS_i:
.text._Z19selectionSortKernelPfS_i:
[----:B------:R-:W-:Y:S01]  /*0000*/  LDC R1, c[0x0][0x37c] ;  /* 0x0000df00ff017b82 */ /* 0x000fe20000000800 */
[----:B------:R-:W0:Y:S07]  /*0010*/  S2R R7, SR_TID.X ;  /* 0x0000000000077919 */ /* 0x000e2e0000002100 */
[----:B------:R-:W1:Y:S01]  /*0020*/  LDC R6, c[0x0][0x390] ;  /* 0x0000e400ff067b82 */ /* 0x000e620000000800 */
[----:B------:R-:W2:Y:S07]  /*0030*/  LDCU.64 UR6, c[0x0][0x358] ;  /* 0x00006b00ff0677ac */ /* 0x000eae0008000a00 */
[----:B------:R-:W0:Y:S08]  /*0040*/  S2UR UR4, SR_CTAID.X ;  /* 0x00000000000479c3 */ /* 0x000e300000002500 */
[----:B------:R-:W0:Y:S08]  /*0050*/  LDC R0, c[0x0][0x360] ;  /* 0x0000d800ff007b82 */ /* 0x000e300000000800 */
[----:B------:R-:W3:Y:S01]  /*0060*/  LDC.64 R2, c[0x0][0x380] ;  /* 0x0000e000ff027b82 */ /* 0x000ee20000000a00 */
[----:B-1----:R-:W-:-:S02]  /*0070*/  ISETP.GE.AND P0, PT, R6, 0x1, PT ;  /* 0x000000010600780c */ /* 0x002fc40003f06270 */
[----:B------:R-:W-:Y:S01]  /*0080*/  CS2R R10, SRZ ;  /* 0x00000000000a7805 */ /* 0x000fe2000001ff00 */
[----:B0-----:R-:W-:-:S04]  /*0090*/  IMAD R7, R0, UR4, R7 ;  /* 0x0000000400077c24 */ /* 0x001fc8000f8e0207 */
[----:B---3--:R-:W-:-:S05]  /*00a0*/  IMAD.WIDE R4, R7, 0x4, R2 ;  /* 0x0000000407047825 */ /* 0x008fca00078e0202 */
[----:B--2---:R0:W5:Y:S01]  /*00b0*/  LDG.E R0, desc[UR6][R4.64] ;  /* 0x0000000604007981 */ /* 0x004162000c1e1900 */
[----:B------:R-:W-:Y:S05]  /*00c0*/  @!P0 BRA `(.L_x_0) ;  /* 0x00000008003c8947 */ /* 0x000fea0003800000 */
[C---:B------:R-:W-:Y:S01]  /*00d0*/  ISETP.GE.U32.AND P0, PT, R6.reuse, 0x8, PT ;  /* 0x000000080600780c */ /* 0x040fe20003f06070 */
[----:B------:R-:W-:Y:S01]  /*00e0*/  IMAD.MOV.U32 R8, RZ, RZ, RZ ;  /* 0x000000ffff087224 */ /* 0x000fe200078e00ff */
[----:B------:R-:W-:Y:S01]  /*00f0*/  LOP3.LUT R12, R6, 0x7, RZ, 0xc0, !PT ;  /* 0x00000007060c7812 */ /* 0x000fe200078ec0ff */
[----:B------:R-:W-:-:S03]  /*0100*/  IMAD.MOV.U32 R10, RZ, RZ, RZ ;  /* 0x000000ffff0a7224 */ /* 0x000fc600078e00ff */
[----:B------:R-:W-:-:S07]  /*0110*/  ISETP.NE.AND P2, PT, R12, RZ, PT ;  /* 0x000000ff0c00720c */ /* 0x000fce0003f45270 */
[----:B------:R-:W-:Y:S06]  /*0120*/  @!P0 BRA `(.L_x_1) ;  /* 0x0000000400108947 */ /* 0x000fec0003800000 */
[----:B------:R-:W1:Y:S01]  /*0130*/  LDCU.64 UR4, c[0x0][0x380] ;  /* 0x00007000ff0477ac */ /* 0x000e620008000a00 */
[----:B------:R-:W-:Y:S01]  /*0140*/  LOP3.LUT R8, R6, 0x7ffffff8, RZ, 0xc0, !PT ;  /* 0x7ffffff806087812 */ /* 0x000fe200078ec0ff */
[----:B------:R-:W-:Y:S01]  /*0150*/  IMAD.MOV.U32 R10, RZ, RZ, RZ ;  /* 0x000000ffff0a7224 */ /* 0x000fe200078e00ff */
[----:B-1----:R-:W-:-:S04]  /*0160*/  UIADD3 UR4, UP0, UPT, UR4, 0x10, URZ ;  /* 0x0000001004047890 */ /* 0x002fc8000ff1e0ff */
[----:B------:R-:W-:Y:S02]  /*0170*/  UIADD3.X UR5, UPT, UPT, URZ, UR5, URZ, UP0, !UPT ;  /* 0x00000005ff057290 */ /* 0x000fe400087fe4ff */
[----:B0-----:R-:W-:Y:S01]  /*0180*/  IMAD.U32 R4, RZ, RZ, UR4 ;  /* 0x00000004ff047e24 */ /* 0x001fe2000f8e00ff */
[----:B------:R-:W-:-:S03]  /*0190*/  UMOV UR4, URZ ;  /* 0x000000ff00047c82 */ /* 0x000fc60008000000 */
[----:B------:R-:W-:-:S07]  /*01a0*/  IMAD.U32 R5, RZ, RZ, UR5 ;  /* 0x00000005ff057e24 */ /* 0x000fce000f8e00ff */
.L_x_2:
[----:B------:R-:W2:Y:S04]  /*01b0*/  LDG.E R9, desc[UR6][R4.64+-0x10] ;  /* 0xfffff00604097981 */ /* 0x000ea8000c1e1900 */
[----:B------:R-:W3:Y:S04]  /*01c0*/  LDG.E R11, desc[UR6][R4.64+-0xc] ;  /* 0xfffff406040b7981 */ /* 0x000ee8000c1e1900 */
[----:B------:R-:W4:Y:S04]  /*01d0*/  LDG.E R13, desc[UR6][R4.64+-0x8] ;  /* 0xfffff806040d7981 */ /* 0x000f28000c1e1900 */
[----:B------:R-:W4:Y:S04]  /*01e0*/  LDG.E R15, desc[UR6][R4.64+-0x4] ;  /* 0xfffffc06040f7981 */ /* 0x000f28000c1e1900 */
[----:B------:R-:W4:Y:S04]  /*01f0*/  LDG.E R17, desc[UR6][R4.64] ;  /* 0x0000000604117981 */ /* 0x000f28000c1e1900 */
[----:B------:R-:W4:Y:S04]  /*0200*/  LDG.E R19, desc[UR6][R4.64+0x4] ;  /* 0x0000040604137981 */ /* 0x000f28000c1e1900 */
[----:B------:R-:W4:Y:S04]  /*0210*/  LDG.E R21, desc[UR6][R4.64+0x8] ;  /* 0x0000080604157981 */ /* 0x000f28000c1e1900 */
[----:B------:R-:W4:Y:S01]  /*0220*/  LDG.E R23, desc[UR6][R4.64+0xc] ;  /* 0x00000c0604177981 */ /* 0x000f22000c1e1900 */
[----:B------:R-:W-:Y:S01]  /*0230*/  UIADD3 UR5, UPT, UPT, UR4, 0x1, URZ ;  /* 0x0000000104057890 */ /* 0x000fe2000fffe0ff */
[----:B--2--5:R-:W-:-:S04]  /*0240*/  FSETP.NEU.AND P1, PT, R9, R0, PT ;  /* 0x000000000900720b */ /* 0x024fc80003f2d000 */
[----:B------:R-:W-:Y:S02]  /*0250*/  ISETP.GT.AND P1, PT, R7, UR4, !P1 ;  /* 0x0000000407007c0c */ /* 0x000fe4000cf24270 */
[-C--:B---3--:R-:W-:Y:S02]  /*0260*/  FSETP.NEU.AND P0, PT, R11, R0.reuse, PT ;  /* 0x000000000b00720b */ /* 0x088fe40003f0d000 */
[-C--:B------:R-:W-:Y:S01]  /*0270*/  FSETP.LT.OR P1, PT, R9, R0.reuse, P1 ;  /* 0x000000000900720b */ /* 0x080fe20000f21400 */
[----:B------:R-:W-:Y:S01]  /*0280*/  VIADD R9, R10, 0x1 ;  /* 0x000000010a097836 */ /* 0x000fe20000000000 */
[----:B------:R-:W-:Y:S01]  /*0290*/  ISETP.GT.AND P0, PT, R7, UR5, !P0 ;  /* 0x0000000507007c0c */ /* 0x000fe2000c704270 */
[----:B------:R-:W-:Y:S01]  /*02a0*/  UIADD3 UR5, UPT, UPT, UR4, 0x2, URZ ;  /* 0x0000000204057890 */ /* 0x000fe2000fffe0ff */
[-C--:B----4-:R-:W-:Y:S02]  /*02b0*/  FSETP.NEU.AND P3, PT, R13, R0.reuse, PT ;  /* 0x000000000d00720b */ /* 0x090fe40003f6d000 */
[----:B------:R-:W-:-:S07]  /*02c0*/  FSETP.LT.OR P0, PT, R11, R0, P0 ;  /* 0x000000000b00720b */ /* 0x000fce0000701400 */
[----:B------:R-:W-:Y:S01]  /*02d0*/  @!P1 IMAD.MOV R9, RZ, RZ, R10 ;  /* 0x000000ffff099224 */ /* 0x000fe200078e020a */
[----:B------:R-:W-:Y:S01]  /*02e0*/  ISETP.GT.AND P1, PT, R7, UR5, !P3 ;  /* 0x0000000507007c0c */ /* 0x000fe2000df24270 */
[----:B------:R-:W-:Y:S01]  /*02f0*/  UIADD3 UR5, UPT, UPT, UR4, 0x3, URZ ;  /* 0x0000000304057890 */ /* 0x000fe2000fffe0ff */
[-C--:B------:R-:W-:Y:S01]  /*0300*/  FSETP.NEU.AND P3, PT, R15, R0.reuse, PT ;  /* 0x000000000f00720b */ /* 0x080fe20003f6d000 */
[----:B------:R-:W-:Y:S01]  /*0310*/  VIADD R10, R9, 0x1 ;  /* 0x00000001090a7836 */ /* 0x000fe20000000000 */
[----:B------:R-:W-:Y:S01]  /*0320*/  FSETP.LT.OR P1, PT, R13, R0, P1 ;  /* 0x000000000d00720b */ /* 0x000fe20000f21400 */
[----:B------:R-:W-:Y:S02]  /*0330*/  @!P0 IMAD.MOV R10, RZ, RZ, R9 ;  /* 0x000000ffff0a8224 */ /* 0x000fe400078e0209 */
[----:B------:R-:W-:Y:S01]  /*0340*/  ISETP.GT.AND P3, PT, R7, UR5, !P3 ;  /* 0x0000000507007c0c */ /* 0x000fe2000df64270 */
[----:B------:R-:W-:Y:S01]  /*0350*/  UIADD3 UR5, UPT, UPT, UR4, 0x4, URZ ;  /* 0x0000000404057890 */ /* 0x000fe2000fffe0ff */
[----:B------:R-:W-:-:S02]  /*0360*/  VIADD R9, R10, 0x1 ;  /* 0x000000010a097836 */ /* 0x000fc40000000000 */
[-C--:B------:R-:W-:Y:S02]  /*0370*/  FSETP.LT.OR P0, PT, R15, R0.reuse, P3 ;  /* 0x000000000f00720b */ /* 0x080fe40001f01400 */
[----:B------:R-:W-:-:S04]  /*0380*/  FSETP.NEU.AND P3, PT, R17, R0, PT ;  /* 0x000000001100720b */ /* 0x000fc80003f6d000 */
[----:B------:R-:W-:Y:S01]  /*0390*/  @!P1 IMAD.MOV R9, RZ, RZ, R10 ;  /* 0x000000ffff099224 */ /* 0x000fe200078e020a */
[----:B------:R-:W-:Y:S01]  /*03a0*/  ISETP.GT.AND P1, PT, R7, UR5, !P3 ;  /* 0x0000000507007c0c */ /* 0x000fe2000df24270 */
[----:B------:R-:W-:Y:S01]  /*03b0*/  UIADD3 UR5, UPT, UPT, UR4, 0x5, URZ ;  /* 0x0000000504057890 */ /* 0x000fe2000fffe0ff */
[-C--:B------:R-:W-:Y:S01]  /*03c0*/  FSETP.NEU.AND P3, PT, R19, R0.reuse, PT ;  /* 0x000000001300720b */ /* 0x080fe20003f6d000 */
[----:B------:R-:W-:Y:S01]  /*03d0*/  VIADD R10, R9, 0x1 ;  /* 0x00000001090a7836 */ /* 0x000fe20000000000 */
[-C--:B------:R-:W-:Y:S02]  /*03e0*/  FSETP.LT.OR P1, PT, R17, R0.reuse, P1 ;  /* 0x000000001100720b */ /* 0x080fe40000f21400 */
[----:B------:R-:W-:Y:S01]  /*03f0*/  @!P0 IMAD.MOV R10, RZ, RZ, R9 ;  /* 0x000000ffff0a8224 */ /* 0x000fe200078e0209 */
[----:B------:R-:W-:Y:S01]  /*0400*/  ISETP.GT.AND P3, PT, R7, UR5, !P3 ;  /* 0x0000000507007c0c */ /* 0x000fe2000df64270 */
[----:B------:R-:W-:Y:S02]  /*0410*/  UIADD3 UR5, UPT, UPT, UR4, 0x6, URZ ;  /* 0x0000000604057890 */ /* 0x000fe4000fffe0ff */
[----:B------:R-:W-:Y:S01]  /*0420*/  VIADD R9, R10, 0x1 ;  /* 0x000000010a097836 */ /* 0x000fe20000000000 */
[----:B------:R-:W-:-:S02]  /*0430*/  FSETP.LT.OR P0, PT, R19, R0, P3 ;  /* 0x000000001300720b */ /* 0x000fc40001f01400 */
[----:B------:R-:W-:-:S04]  /*0440*/  FSETP.NEU.AND P3, PT, R21, R0, PT ;  /* 0x000000001500720b */ /* 0x000fc80003f6d000 */
[----:B------:R-:W-:Y:S01]  /*0450*/  @!P1 IMAD.MOV R9, RZ, RZ, R10 ;  /* 0x000000ffff099224 */ /* 0x000fe200078e020a */
[----:B------:R-:W-:Y:S01]  /*0460*/  ISETP.GT.AND P1, PT, R7, UR5, !P3 ;  /* 0x0000000507007c0c */ /* 0x000fe2000df24270 */
[----:B------:R-:W-:Y:S01]  /*0470*/  UIADD3 UR5, UPT, UPT, UR4, 0x7, URZ ;  /* 0x0000000704057890 */ /* 0x000fe2000fffe0ff */
[-C--:B------:R-:W-:Y:S01]  /*0480*/  FSETP.NEU.AND P3, PT, R23, R0.reuse, PT ;  /* 0x000000001700720b */ /* 0x080fe20003f6d000 */
[----:B------:R-:W-:Y:S01]  /*0490*/  UIADD3 UR4, UPT, UPT, UR4, 0x8, URZ ;  /* 0x0000000804047890 */ /* 0x000fe2000fffe0ff */
[----:B------:R-:W-:Y:S01]  /*04a0*/  FSETP.LT.OR P1, PT, R21, R0, P1 ;  /* 0x000000001500720b */ /* 0x000fe20000f21400 */
[----:B------:R-:W-:Y:S02]  /*04b0*/  VIADD R10, R9, 0x1 ;  /* 0x00000001090a7836 */ /* 0x000fe40000000000 */
[----:B------:R-:W-:Y:S01]  /*04c0*/  ISETP.GT.AND P3, PT, R7, UR5, !P3 ;  /* 0x0000000507007c0c */ /* 0x000fe2000df64270 */
[----:B------:R-:W-:Y:S01]  /*04d0*/  @!P0 IMAD.MOV R10, RZ, RZ, R9 ;  /* 0x000000ffff0a8224 */ /* 0x000fe200078e0209 */
[----:B------:R-:W-:-:S02]  /*04e0*/  ISETP.NE.AND P0, PT, R8, UR4, PT ;  /* 0x0000000408007c0c */ /* 0x000fc4000bf05270 */
[----:B------:R-:W-:Y:S01]  /*04f0*/  FSETP.LT.OR P3, PT, R23, R0, P3 ;  /* 0x000000001700720b */ /* 0x000fe20001f61400 */
[----:B------:R-:W-:-:S05]  /*0500*/  VIADD R9, R10, 0x1 ;  /* 0x000000010a097836 */ /* 0x000fca0000000000 */
[----:B------:R-:W-:Y:S01]  /*0510*/  @!P1 IMAD.MOV R9, RZ, RZ, R10 ;  /* 0x000000ffff099224 */ /* 0x000fe200078e020a */
[----:B------:R-:W-:-:S03]  /*0520*/  IADD3 R4, P1, PT, R4, 0x20, RZ ;  /* 0x0000002004047810 */ /* 0x000fc60007f3e0ff */
[----:B------:R-:W-:Y:S02]  /*0530*/  VIADD R10, R9, 0x1 ;  /* 0x00000001090a7836 */ /* 0x000fe40000000000 */
[----:B------:R-:W-:Y:S02]  /*0540*/  IMAD.X R5, RZ, RZ, R5, P1 ;  /* 0x000000ffff057224 */ /* 0x000fe400008e0605 */
[----:B------:R-:W-:Y:S01]  /*0550*/  @!P3 IMAD.MOV R10, RZ, RZ, R9 ;  /* 0x000000ffff0ab224 */ /* 0x000fe200078e0209 */
[----:B------:R-:W-:Y:S06]  /*0560*/  @P0 BRA `(.L_x_2) ;  /* 0xfffffffc00100947 */ /* 0x000fec000383ffff */
.L_x_1:
[----:B------:R-:W-:Y:S05]  /*0570*/  @!P2 BRA `(.L_x_3) ;  /* 0x00000004000ca947 */ /* 0x000fea0003800000 */
[----:B------:R-:W-:Y:S02]  /*0580*/  ISETP.GE.U32.AND P0, PT, R12, 0x4, PT ;  /* 0x000000040c00780c */ /* 0x000fe40003f06070 */
[----:B------:R-:W-:-:S04]  /*0590*/  LOP3.LUT R14, R6, 0x3, RZ, 0xc0, !PT ;  /* 0x00000003060e7812 */ /* 0x000fc800078ec0ff */
[----:B------:R-:W-:-:S07]  /*05a0*/  ISETP.NE.AND P2, PT, R14, RZ, PT ;  /* 0x000000ff0e00720c */ /* 0x000fce0003f45270 */
[----:B------:R-:W-:Y:S06]  /*05b0*/  @!P0 BRA `(.L_x_4) ;  /* 0x0000000000748947 */ /* 0x000fec0003800000 */
[----:B0-----:R-:W-:-:S05]  /*05c0*/  IMAD.WIDE.U32 R4, R8, 0x4, R2 ;  /* 0x0000000408047825 */ /* 0x001fca00078e0002 */
[----:B------:R-:W2:Y:S04]  /*05d0*/  LDG.E R9, desc[UR6][R4.64] ;  /* 0x0000000604097981 */ /* 0x000ea8000c1e1900 */
[----:B------:R-:W3:Y:S04]  /*05e0*/  LDG.E R11, desc[UR6][R4.64+0x4] ;  /* 0x00000406040b7981 */ /* 0x000ee8000c1e1900 */
[----:B------:R-:W4:Y:S04]  /*05f0*/  LDG.E R13, desc[UR6][R4.64+0x8] ;  /* 0x00000806040d7981 */ /* 0x000f28000c1e1900 */
[----:B------:R0:W4:Y:S01]  /*0600*/  LDG.E R15, desc[UR6][R4.64+0xc] ;  /* 0x00000c06040f7981 */ /* 0x000122000c1e1900 */
[----:B------:R-:W-:-:S02]  /*0610*/  VIADD R12, R8, 0x1 ;  /* 0x00000001080c7836 */ /* 0x000fc40000000000 */
[----:B0-----:R-:W-:Y:S01]  /*0620*/  VIADD R4, R8, 0x3 ;  /* 0x0000000308047836 */ /* 0x001fe20000000000 */
[----:B--2--5:R-:W-:-:S04]  /*0630*/  FSETP.NEU.AND P1, PT, R9, R0, PT ;  /* 0x000000000900720b */ /* 0x024fc80003f2d000 */
[-C--:B------:R-:W-:Y:S02]  /*0640*/  ISETP.LT.AND P1, PT, R8, R7.reuse, !P1 ;  /* 0x000000070800720c */ /* 0x080fe40004f21270 */
[-C--:B---3--:R-:W-:Y:S02]  /*0650*/  FSETP.NEU.AND P0, PT, R11, R0.reuse, PT ;  /* 0x000000000b00720b */ /* 0x088fe40003f0d000 */
[-C--:B------:R-:W-:Y:S01]  /*0660*/  FSETP.LT.OR P1, PT, R9, R0.reuse, P1 ;  /* 0x000000000900720b */ /* 0x080fe20000f21400 */
[----:B------:R-:W-:Y:S01]  /*0670*/  VIADD R9, R10, 0x1 ;  /* 0x000000010a097836 */ /* 0x000fe20000000000 */
[----:B------:R-:W-:Y:S01]  /*0680*/  ISETP.LT.AND P0, PT, R12, R7, !P0 ;  /* 0x000000070c00720c */ /* 0x000fe20004701270 */
[C---:B------:R-:W-:Y:S01]  /*0690*/  VIADD R12, R8.reuse, 0x2 ;  /* 0x00000002080c7836 */ /* 0x040fe20000000000 */
[-C--:B----4-:R-:W-:Y:S01]  /*06a0*/  FSETP.NEU.AND P3, PT, R13, R0.reuse, PT ;  /* 0x000000000d00720b */ /* 0x090fe20003f6d000 */
[----:B------:R-:W-:Y:S01]  /*06b0*/  VIADD R8, R8, 0x4 ;  /* 0x0000000408087836 */ /* 0x000fe20000000000 */
[----:B------:R-:W-:-:S02]  /*06c0*/  FSETP.LT.OR P0, PT, R11, R0, P0 ;  /* 0x000000000b00720b */ /* 0x000fc40000701400 */
[----:B------:R-:W-:-:S05]  /*06d0*/  ISETP.LT.AND P3, PT, R12, R7, !P3 ;  /* 0x000000070c00720c */ /* 0x000fca0005f61270 */
[----:B------:R-:W-:Y:S01]  /*06e0*/  @!P1 IMAD.MOV R9, RZ, RZ, R10 ;  /* 0x000000ffff099224 */ /* 0x000fe200078e020a */
[-C--:B------:R-:W-:Y:S02]  /*06f0*/  FSETP.LT.OR P1, PT, R13, R0.reuse, P3 ;  /* 0x000000000d00720b */ /* 0x080fe40001f21400 */
[----:B------:R-:W-:Y:S01]  /*0700*/  FSETP.NEU.AND P3, PT, R15, R0, PT ;  /* 0x000000000f00720b */ /* 0x000fe20003f6d000 */
[----:B------:R-:W-:Y:S02]  /*0710*/  VIADD R5, R9, 0x1 ;  /* 0x0000000109057836 */ /* 0x000fe40000000000 */
[----:B------:R-:W-:Y:S01]  /*0720*/  @!P0 IMAD.MOV R5, RZ, RZ, R9 ;  /* 0x000000ffff058224 */ /* 0x000fe200078e0209 */
[----:B------:R-:W-:-:S03]  /*0730*/  ISETP.LT.AND P3, PT, R4, R7, !P3 ;  /* 0x000000070400720c */ /* 0x000fc60005f61270 */
[----:B------:R-:W-:Y:S01]  /*0740*/  VIADD R4, R5, 0x1 ;  /* 0x0000000105047836 */ /* 0x000fe20000000000 */
[----:B------:R-:W-:-:S03]  /*0750*/  FSETP.LT.OR P3, PT, R15, R0, P3 ;  /* 0x000000000f00720b */ /* 0x000fc60001f61400 */
[----:B------:R-:W-:-:S04]  /*0760*/  @!P1 IMAD.MOV R4, RZ, RZ, R5 ;  /* 0x000000ffff049224 */ /* 0x000fc800078e0205 */
[----:B------:R-:W-:-:S06]  /*0770*/  VIADD R10, R4, 0x1 ;  /* 0x00000001040a7836 */ /* 0x000fcc0000000000 */
[----:B------:R-:W-:-:S07]  /*0780*/  @!P3 IMAD.MOV R10, RZ, RZ, R4 ;  /* 0x000000ffff0ab224 */ /* 0x000fce00078e0204 */
.L_x_4:
[----:B------:R-:W-:Y:S05]  /*0790*/  @!P2 BRA `(.L_x_3) ;  /* 0x000000000084a947 */ /* 0x000fea0003800000 */
[----:B------:R-:W-:-:S13]  /*07a0*/  ISETP.NE.AND P3, PT, R14, 0x1, PT ;  /* 0x000000010e00780c */ /* 0x000fda0003f65270 */
[----:B0-----:R-:W-:-:S05]  /*07b0*/  @P3 IMAD.WIDE.U32 R4, R8, 0x4, R2 ;  /* 0x0000000408043825 */ /* 0x001fca00078e0002 */
[----:B------:R-:W2:Y:S01]  /*07c0*/  @P3 LDG.E R9, desc[UR6][R4.64] ;  /* 0x0000000604093981 */ /* 0x000ea2000c1e1900 */
[----:B------:R-:W-:-:S03]  /*07d0*/  LOP3.LUT R6, R6, 0x1, RZ, 0xc0, !PT ;  /* 0x0000000106067812 */ /* 0x000fc600078ec0ff */
[----:B------:R-:W3:Y:S01]  /*07e0*/  @P3 LDG.E R11, desc[UR6][R4.64+0x4] ;  /* 0x00000406040b3981 */ /* 0x000ee2000c1e1900 */
[----:B------:R-:W-:Y:S01]  /*07f0*/  ISETP.NE.U32.AND P2, PT, R6, 0x1, PT ;  /* 0x000000010600780c */ /* 0x000fe20003f45070 */
[----:B------:R-:W-:Y:S01]  /*0800*/  @P3 VIADD R6, R8, 0x1 ;  /* 0x0000000108063836 */ /* 0x000fe20000000000 */
[----:B--2--5:R-:W-:-:S04]  /*0810*/  @P3 FSETP.NEU.AND P0, PT, R9, R0, PT ;  /* 0x000000000900320b */ /* 0x024fc80003f0d000 */
[C---:B------:R-:W-:Y:S01]  /*0820*/  @P3 ISETP.LT.AND P0, PT, R8.reuse, R7, !P0 ;  /* 0x000000070800320c */ /* 0x040fe20004701270 */
[----:B------:R-:W-:-:S06]  /*0830*/  @P3 VIADD R8, R8, 0x2 ;  /* 0x0000000208083836 */ /* 0x000fcc0000000000 */
[----:B------:R-:W-:-:S06]  /*0840*/  @!P2 IMAD.WIDE.U32 R2, R8, 0x4, R2 ;  /* 0x000000040802a825 */ /* 0x000fcc00078e0002 */
[----:B------:R0:W2:Y:S01]  /*0850*/  @!P2 LDG.E R3, desc[UR6][R2.64] ;  /* 0x000000060203a981 */ /* 0x0000a2000c1e1900 */
[-C--:B------:R-:W-:Y:S02]  /*0860*/  @P3 FSETP.LT.OR P0, PT, R9, R0.reuse, P0 ;  /* 0x000000000900320b */ /* 0x080fe40000701400 */
[----:B---3--:R-:W-:Y:S02]  /*0870*/  @P3 FSETP.NEU.AND P4, PT, R11, R0, PT ;  /* 0x000000000b00320b */ /* 0x008fe40003f8d000 */
[----:B------:R-:W-:Y:S02]  /*0880*/  PLOP3.LUT P1, PT, PT, PT, PT, 0x80, 0x8 ;  /* 0x000000000008781c */ /* 0x000fe40003f2f070 */
[----:B------:R-:W-:Y:S02]  /*0890*/  @P3 PLOP3.LUT P1, PT, P0, PT, PT, 0x80, 0x8 ;  /* 0x000000000008381c */ /* 0x000fe4000072f070 */
[----:B------:R-:W-:-:S04]  /*08a0*/  @P3 ISETP.LT.AND P4, PT, R6, R7, !P4 ;  /* 0x000000070600320c */ /* 0x000fc80006781270 */
[----:B------:R-:W-:Y:S02]  /*08b0*/  @P3 FSETP.LT.OR P4, PT, R11, R0, P4 ;  /* 0x000000000b00320b */ /* 0x000fe40002781400 */
[----:B------:R-:W-:Y:S02]  /*08c0*/  PLOP3.LUT P0, PT, PT, PT, PT, 0x80, 0x8 ;  /* 0x000000000008781c */ /* 0x000fe40003f0f070 */
[----:B------:R-:W-:Y:S01]  /*08d0*/  @P3 PLOP3.LUT P0, PT, P4, PT, PT, 0x80, 0x8 ;  /* 0x000000000008381c */ /* 0x000fe2000270f070 */
[----:B------:R-:W-:Y:S02]  /*08e0*/  @P3 VIADD R4, R10, 0x1 ;  /* 0x000000010a043836 */ /* 0x000fe40000000000 */
[----:B------:R-:W-:-:S04]  /*08f0*/  @!P1 IMAD.MOV R4, RZ, RZ, R10 ;  /* 0x000000ffff049224 */ /* 0x000fc800078e020a */
[----:B0-----:R-:W-:-:S06]  /*0900*/  @P3 VIADD R2, R4, 0x1 ;  /* 0x0000000104023836 */ /* 0x001fcc0000000000 */
[----:B------:R-:W-:-:S04]  /*0910*/  @!P0 IMAD.MOV R2, RZ, RZ, R4 ;  /* 0x000000ffff028224 */ /* 0x000fc800078e0204 */
[----:B------:R-:W-:-:S04]  /*0920*/  @P3 IMAD.MOV.U32 R10, RZ, RZ, R2 ;  /* 0x000000ffff0a3224 */ /* 0x000fc800078e0002 */
[----:B------:R-:W-:Y:S01]  /*0930*/  @!P2 VIADD R2, R10, 0x1 ;  /* 0x000000010a02a836 */ /* 0x000fe20000000000 */
[----:B--2---:R-:W-:-:S04]  /*0940*/  @!P2 FSETP.NEU.AND P4, PT, R3, R0, PT ;  /* 0x000000000300a20b */ /* 0x004fc80003f8d000 */
[----:B------:R-:W-:-:S04]  /*0950*/  @!P2 ISETP.LT.AND P1, PT, R8, R7, !P4 ;  /* 0x000000070800a20c */ /* 0x000fc80006721270 */
[----:B------:R-:W-:Y:S02]  /*0960*/  @!P2 FSETP.LT.OR P4, PT, R3, R0, P1 ;  /* 0x000000000300a20b */ /* 0x000fe40000f81400 */
[----:B------:R-:W-:Y:S02]  /*0970*/  PLOP3.LUT P1, PT, PT, PT, PT, 0x80, 0x8 ;  /* 0x000000000008781c */ /* 0x000fe40003f2f070 */
[----:B------:R-:W-:-:S13]  /*0980*/  @!P2 PLOP3.LUT P1, PT, P4, PT, PT, 0x80, 0x8 ;  /* 0x000000000008a81c */ /* 0x000fda000272f070 */
[----:B------:R-:W-:-:S04]  /*0990*/  @!P1 IMAD.MOV R2, RZ, RZ, R10 ;  /* 0x000000ffff029224 */ /* 0x000fc800078e020a */
[----:B------:R-:W-:-:S07]  /*09a0*/  @!P2 IMAD.MOV.U32 R10, RZ, RZ, R2 ;  /* 0x000000ffff0aa224 */ /* 0x000fce00078e0002 */
.L_x_3:
[----:B------:R-:W-:-:S07]  /*09b0*/  IMAD.MOV.U32 R11, RZ, RZ, RZ ;  /* 0x000000ffff0b7224 */ /* 0x000fce00078e00ff */
.L_x_0:
[----:B------:R-:W1:Y:S02]  /*09c0*/  LDCU.64 UR4, c[0x0][0x388] ;  /* 0x00007100ff0477ac */ /* 0x000e640008000a00 */
[----:B-1----:R-:W-:-:S04]  /*09d0*/  LEA R2, P0, R10, UR4, 0x2 ;  /* 0x000000040a027c11 */ /* 0x002fc8000f8010ff */
[----:B------:R-:W-:-:S05]  /*09e0*/  LEA.HI.X R3, R10, UR5, R11, 0x2, P0 ;  /* 0x000000050a037c11 */ /* 0x000fca00080f140b */
[----:B-----5:R-:W-:Y:S01]  /*09f0*/  STG.E desc[UR6][R2.64], R0 ;  /* 0x0000000002007986 */ /* 0x020fe2000c101906 */
[----:B------:R-:W-:Y:S05]  /*0a00*/  EXIT ;  /* 0x000000000000794d */ /* 0x000fea0003800000 */
.L_x_5:
[----:B------:R-:W-:-:S00]  /*0a10*/  BRA `(.L_x_5) ;  /* 0xfffffffc00fc7947 */ /* 0x000fc0000383ffff */
[----:B------:R-:W-:-:S00]  /*0a20*/  NOP ;  /* 0x0000000000007918 */ /* 0x000fc00000000000 */
        /* <DEDUP_REMOVED lines=13> */
.L_x_6:


//--------------------- .nv.shared.reserved.0     --------------------------
	.section	.nv.shared.reserved.0,"aw",@nobits
	.weak		__nv_reservedSMEM_offset_0_alias
	.size		__nv_reservedSMEM_offset_0_alias, 0, 64
	.other		__nv_reservedSMEM_offset_0_alias,@"STO_CUDA_RESERVED_SHARED STV_DEFAULT"
__nv_reservedSMEM_offset_0_alias:
	.zero		0
	.zero		64


//--------------------- .nv.constant0._Z19selectionSortKernelPfS_i --------------------------
	.section	.nv.constant0._Z19selectionSortKernelPfS_i,"a",@progbits
	.sectionflags	@""
	.align	4
.nv.constant0._Z19selectionSortKernelPfS_i:
	.zero		916


//--------------------- SYMBOLS --------------------------

	.type		.nv.reservedSmem.offset0,@object
	.size		.nv.reservedSmem.offset0,0x4
